	.headerflags	@"EF_CUDA_TEXMODE_UNIFIED EF_CUDA_64BIT_ADDRESS EF_CUDA_ACCELERATORS EF_CUDA_SM90 EF_CUDA_VIRTUAL_SM(EF_CUDA_SM90)"
	.elftype	@"ET_EXEC"


//--------------------- .nv.info                  --------------------------
	.section	.nv.info,"",@"SHT_CUDA_INFO"
	.align	4


	//----- nvinfo : EIATTR_REGCOUNT
	.align		4
        /*0000*/ 	.byte	0x04, 0x2f
        /*0002*/ 	.short	(.L_3 - .L_2)
	.align		4
.L_2:
        /*0004*/ 	.word	index@(triton_poi_fused__native_batch_norm_legit_no_training_relu_27)
        /*0008*/ 	.word	0x00000024


	//----- nvinfo : EIATTR_MIN_STACK_SIZE
	.align		4
.L_3:
        /*000c*/ 	.byte	0x04, 0x12
        /*000e*/ 	.short	(.L_5 - .L_4)
	.align		4
.L_4:
        /*0010*/ 	.word	index@(triton_poi_fused__native_batch_norm_legit_no_training_relu_27)
        /*0014*/ 	.word	0x00000000


	//----- nvinfo : EIATTR_FRAME_SIZE
	.align		4
.L_5:
        /*0018*/ 	.byte	0x04, 0x11
        /*001a*/ 	.short	(.L_7 - .L_6)
	.align		4
.L_6:
        /*001c*/ 	.word	index@(triton_poi_fused__native_batch_norm_legit_no_training_relu_27)
        /*0020*/ 	.word	0x00000000


	//----- nvinfo : EIATTR_MIN_STACK_SIZE
	.align		4
.L_7:
        /*0024*/ 	.byte	0x04, 0x12
        /*0026*/ 	.short	(.L_9 - .L_8)
	.align		4
.L_8:
        /*0028*/ 	.word	index@(triton_poi_fused__native_batch_norm_legit_no_training_relu_27)
        /*002c*/ 	.word	0x00000000
.L_9:


//--------------------- .nv.info.triton_poi_fused__native_batch_norm_legit_no_training_relu_27 --------------------------
	.section	.nv.info.triton_poi_fused__native_batch_norm_legit_no_training_relu_27,"",@"SHT_CUDA_INFO"
	.sectionflags	@""
	.align	4


	//----- nvinfo : EIATTR_CUDA_API_VERSION
	.align		4
        /*0000*/ 	.byte	0x04, 0x37
        /*0002*/ 	.short	(.L_11 - .L_10)
.L_10:
        /*0004*/ 	.word	0x0000007c


	//----- nvinfo : EIATTR_KPARAM_INFO
	.align		4
.L_11:
        /*0008*/ 	.byte	0x04, 0x17
        /*000a*/ 	.short	(.L_13 - .L_12)
.L_12:
        /*000c*/ 	.word	0x00000000
        /*0010*/ 	.short	0x0006
        /*0012*/ 	.short	0x0030
        /*0014*/ 	.byte	0x00, 0xf0, 0x11, 0x00


	//----- nvinfo : EIATTR_KPARAM_INFO
	.align		4
.L_13:
        /*0018*/ 	.byte	0x04, 0x17
        /*001a*/ 	.short	(.L_15 - .L_14)
.L_14:
        /*001c*/ 	.word	0x00000000
        /*0020*/ 	.short	0x0005
        /*0022*/ 	.short	0x0028
        /*0024*/ 	.byte	0x00, 0xf4, 0x21, 0x00


	//----- nvinfo : EIATTR_KPARAM_INFO
	.align		4
.L_15:
        /*0028*/ 	.byte	0x04, 0x17
        /*002a*/ 	.short	(.L_17 - .L_16)
.L_16:
        /*002c*/ 	.word	0x00000000
        /*0030*/ 	.short	0x0004
        /*0032*/ 	.short	0x0020
        /*0034*/ 	.byte	0x00, 0xf4, 0x21, 0x00


	//----- nvinfo : EIATTR_KPARAM_INFO
	.align		4
.L_17:
        /*0038*/ 	.byte	0x04, 0x17
        /*003a*/ 	.short	(.L_19 - .L_18)
.L_18:
        /*003c*/ 	.word	0x00000000
        /*0040*/ 	.short	0x0003
        /*0042*/ 	.short	0x0018
        /*0044*/ 	.byte	0x00, 0xf4, 0x21, 0x00


	//----- nvinfo : EIATTR_KPARAM_INFO
	.align		4
.L_19:
        /*0048*/ 	.byte	0x04, 0x17
        /*004a*/ 	.short	(.L_21 - .L_20)
.L_20:
        /*004c*/ 	.word	0x00000000
        /*0050*/ 	.short	0x0002
        /*0052*/ 	.short	0x0010
        /*0054*/ 	.byte	0x00, 0xf4, 0x21, 0x00


	//----- nvinfo : EIATTR_KPARAM_INFO
	.align		4
.L_21:
        /*0058*/ 	.byte	0x04, 0x17
        /*005a*/ 	.short	(.L_23 - .L_22)
.L_22:
        /*005c*/ 	.word	0x00000000
        /*0060*/ 	.short	0x0001
        /*0062*/ 	.short	0x0008
        /*0064*/ 	.byte	0x00, 0xf4, 0x21, 0x00


	//----- nvinfo : EIATTR_KPARAM_INFO
	.align		4
.L_23:
        /*0068*/ 	.byte	0x04, 0x17
        /*006a*/ 	.short	(.L_25 - .L_24)
.L_24:
        /*006c*/ 	.word	0x00000000
        /*0070*/ 	.short	0x0000
        /*0072*/ 	.short	0x0000
        /*0074*/ 	.byte	0x00, 0xf4, 0x21, 0x00


	//----- nvinfo : EIATTR_SPARSE_MMA_MASK
	.align		4
.L_25:
        /*0078*/ 	.byte	0x03, 0x50
        /*007a*/ 	.short	0x0000


	//----- nvinfo : EIATTR_MAXREG_COUNT
	.align		4
        /*007c*/ 	.byte	0x03, 0x1b
        /*007e*/ 	.short	0x00ff


	//----- nvinfo : EIATTR_EXIT_INSTR_OFFSETS
	.align		4
        /*0080*/ 	.byte	0x04, 0x1c
        /*0082*/ 	.short	(.L_27 - .L_26)


	//   ....[0]....
.L_26:
        /*0084*/ 	.word	0x00000b30


	//   ....[1]....
        /*0088*/ 	.word	0x00000b50


	//----- nvinfo : EIATTR_REQNTID
	.align		4
.L_27:
        /*008c*/ 	.byte	0x04, 0x10
        /*008e*/ 	.short	(.L_29 - .L_28)
.L_28:
        /*0090*/ 	.word	0x00000080
        /*0094*/ 	.word	0x00000001
        /*0098*/ 	.word	0x00000001


	//----- nvinfo : EIATTR_CBANK_PARAM_SIZE
	.align		4
.L_29:
        /*009c*/ 	.byte	0x03, 0x19
        /*009e*/ 	.short	0x0034


	//----- nvinfo : EIATTR_PARAM_CBANK
	.align		4
        /*00a0*/ 	.byte	0x04, 0x0a
        /*00a2*/ 	.short	(.L_31 - .L_30)
	.align		4
.L_30:
        /*00a4*/ 	.word	index@(.nv.constant0.triton_poi_fused__native_batch_norm_legit_no_training_relu_27)
        /*00a8*/ 	.short	0x0210
        /*00aa*/ 	.short	0x0034


	//----- nvinfo : EIATTR_SW_WAR
	.align		4
.L_31:
        /*00ac*/ 	.byte	0x04, 0x36
        /*00ae*/ 	.short	(.L_33 - .L_32)
.L_32:
        /*00b0*/ 	.word	0x00000008
.L_33:


//--------------------- .nv.callgraph             --------------------------
	.section	.nv.callgraph,"",@"SHT_CUDA_CALLGRAPH"
	.align	4
	.sectionentsize	8
	.align		4
        /*0000*/ 	.word	0x00000000
	.align		4
        /*0004*/ 	.word	0xffffffff
	.align		4
        /*0008*/ 	.word	0x00000000
	.align		4
        /*000c*/ 	.word	0xfffffffe
	.align		4
        /*0010*/ 	.word	0x00000000
	.align		4
        /*0014*/ 	.word	0xfffffffd
	.align		4
        /*0018*/ 	.word	0x00000000
	.align		4
        /*001c*/ 	.word	0xfffffffc


//--------------------- .nv.constant4             --------------------------
	.section	.nv.constant4,"a",@progbits
	.align	8
	.align		8
.nv.constant4:
        /*0000*/ 	.dword	_$_str
	.align		8
        /*0008*/ 	.dword	_$_str_$_2


//--------------------- .text.triton_poi_fused__native_batch_norm_legit_no_training_relu_27 --------------------------
	.section	.text.triton_poi_fused__native_batch_norm_legit_no_training_relu_27,"ax",@progbits
	.align	128
        .global         triton_poi_fused__native_batch_norm_legit_no_training_relu_27
        .type           triton_poi_fused__native_batch_norm_legit_no_training_relu_27,@function
        .size           triton_poi_fused__native_batch_norm_legit_no_training_relu_27,(.L_x_1 - triton_poi_fused__native_batch_norm_legit_no_training_relu_27)
        .other          triton_poi_fused__native_batch_norm_legit_no_training_relu_27,@"STO_CUDA_ENTRY STV_DEFAULT"
triton_poi_fused__native_batch_norm_legit_no_training_relu_27:
.text.triton_poi_fused__native_batch_norm_legit_no_training_relu_27:
[----:B------:R-:W0:Y:S02]  /*0000*/  LDC R1, c[0x0][0x28] ;  /* 0x00000a00ff017b82 */ /* 0x000e240000000800 */
[----:B------:R-:W1:Y:S01]  /*0010*/  S2R R0, SR_TID.X ;  /* 0x0000000000007919 */ /* 0x000e620000002100 */
[----:B------:R-:W2:Y:S01]  /*0020*/  LDC.64 R28, c[0x0][0x220] ;  /* 0x00008800ff1c7b82 */ /* 0x000ea20000000a00 */
[----:B------:R-:W3:Y:S07]  /*0030*/  S2R R3, SR_CTAID.X ;  /* 0x0000000000037919 */ /* 0x000eee0000002500 */
[----:B------:R-:W4:Y:S01]  /*0040*/  LDC.64 R32, c[0x0][0x210] ;  /* 0x00008400ff207b82 */ /* 0x000f220000000a00 */
[----:B------:R-:W-:Y:S01]  /*0050*/  ULDC.64 UR4, c[0x0][0x208] ;  /* 0x0000820000047ab9 */ /* 0x000fe20000000a00 */
[----:B------:R-:W-:-:S02]  /*0060*/  CS2R R4, SRZ ;  /* 0x0000000000047805 */ /* 0x000fc4000001ff00 */
[----:B------:R-:W-:Y:S02]  /*0070*/  CS2R R6, SRZ ;  /* 0x0000000000067805 */ /* 0x000fe4000001ff00 */
[----:B------:R-:W-:Y:S02]  /*0080*/  CS2R R8, SRZ ;  /* 0x0000000000087805 */ /* 0x000fe4000001ff00 */
[----:B------:R-:W-:Y:S01]  /*0090*/  CS2R R10, SRZ ;  /* 0x00000000000a7805 */ /* 0x000fe2000001ff00 */
[----:B------:R-:W5:Y:S01]  /*00a0*/  LDC.64 R30, c[0x0][0x218] ;  /* 0x00008600ff1e7b82 */ /* 0x000f620000000a00 */
[----:B-1----:R-:W-:-:S04]  /*00b0*/  SHF.L.U32 R0, R0, 0x2, RZ ;  /* 0x0000000200007819 */ /* 0x002fc800000006ff */
[----:B------:R-:W-:Y:S02]  /*00c0*/  LOP3.LUT R0, R0, 0x1fc, RZ, 0xc0, !PT ;  /* 0x000001fc00007812 */ /* 0x000fe400078ec0ff */
[----:B---3--:R-:W-:Y:S02]  /*00d0*/  SHF.R.S32.HI R2, RZ, 0x15, R3 ;  /* 0x00000015ff027819 */ /* 0x008fe40000011403 */
[----:B------:R-:W-:Y:S02]  /*00e0*/  LEA R0, R3, R0, 0xa ;  /* 0x0000000003007211 */ /* 0x000fe400078e50ff */
[----:B------:R-:W-:Y:S02]  /*00f0*/  SGXT R3, R2, 0x1 ;  /* 0x000000010203781a */ /* 0x000fe40000000200 */
[----:B------:R-:W-:Y:S02]  /*0100*/  ISETP.GE.AND P1, PT, R0, 0xe8900, PT ;  /* 0x000e89000000780c */ /* 0x000fe40003f26270 */
[----:B------:R-:W-:-:S02]  /*0110*/  CS2R R12, SRZ ;  /* 0x00000000000c7805 */ /* 0x000fc4000001ff00 */
[----:B------:R-:W-:Y:S02]  /*0120*/  LEA.HI R3, R3, R0, RZ, 0x6 ;  /* 0x0000000003037211 */ /* 0x000fe400078f30ff */
[----:B------:R-:W-:Y:S01]  /*0130*/  CS2R R14, SRZ ;  /* 0x00000000000e7805 */ /* 0x000fe2000001ff00 */
[----:B----4-:R-:W-:Y:S01]  /*0140*/  IMAD.WIDE R32, R0, 0x4, R32 ;  /* 0x0000000400207825 */ /* 0x010fe200078e0220 */
[----:B------:R-:W-:-:S04]  /*0150*/  LOP3.LUT R3, R3, 0xffffffc0, RZ, 0xc0, !PT ;  /* 0xffffffc003037812 */ /* 0x000fc800078ec0ff */
[----:B------:R-:W-:Y:S01]  /*0160*/  IADD3 R2, R0, -R3, RZ ;  /* 0x8000000300027210 */ /* 0x000fe20007ffe0ff */
[----:B------:R-:W3:Y:S04]  /*0170*/  @!P1 LDG.E.128 R4, desc[UR4][R32.64] ;  /* 0x0000000420049981 */ /* 0x000ee8000c1e1d00 */
[----:B--2---:R-:W-:-:S04]  /*0180*/  IMAD.WIDE R28, R2, 0x4, R28 ;  /* 0x00000004021c7825 */ /* 0x004fc800078e021c */
[----:B-----5:R-:W-:Y:S01]  /*0190*/  IMAD.WIDE R30, R2, 0x4, R30 ;  /* 0x00000004021e7825 */ /* 0x020fe200078e021e */
[----:B------:R-:W2:Y:S04]  /*01a0*/  @!P1 LDG.E.EL.128 R12, desc[UR4][R28.64] ;  /* 0x000000041c0c9981 */ /* 0x000ea8000c2e1d00 */
[----:B------:R-:W3:Y:S01]  /*01b0*/  @!P1 LDG.E.EL.128 R8, desc[UR4][R30.64] ;  /* 0x000000041e089981 */ /* 0x000ee2000c2e1d00 */
[----:B------:R-:W-:-:S04]  /*01c0*/  IADD3 R3, R0, 0x200, RZ ;  /* 0x0000020000037810 */ /* 0x000fc80007ffe0ff */
[----:B------:R-:W-:Y:S02]  /*01d0*/  ISETP.GE.AND P0, PT, R3, 0xe8900, PT ;  /* 0x000e89000300780c */ /* 0x000fe40003f06270 */
[----:B------:R-:W-:Y:S02]  /*01e0*/  CS2R R24, SRZ ;  /* 0x0000000000187805 */ /* 0x000fe4000001ff00 */
[----:B------:R-:W-:Y:S02]  /*01f0*/  CS2R R26, SRZ ;  /* 0x00000000001a7805 */ /* 0x000fe4000001ff00 */
[----:B------:R-:W-:Y:S02]  /*0200*/  CS2R R16, SRZ ;  /* 0x0000000000107805 */ /* 0x000fe4000001ff00 */
[----:B------:R-:W-:Y:S02]  /*0210*/  CS2R R18, SRZ ;  /* 0x0000000000127805 */ /* 0x000fe4000001ff00 */
[----:B------:R-:W-:-:S02]  /*0220*/  CS2R R20, SRZ ;  /* 0x0000000000147805 */ /* 0x000fc4000001ff00 */
[----:B------:R-:W-:Y:S01]  /*0230*/  CS2R R22, SRZ ;  /* 0x0000000000167805 */ /* 0x000fe2000001ff00 */
[----:B------:R-:W4:Y:S04]  /*0240*/  @!P0 LDG.E.EL.128 R24, desc[UR4][R28.64] ;  /* 0x000000041c188981 */ /* 0x000f28000c2e1d00 */
[----:B------:R-:W5:Y:S04]  /*0250*/  @!P0 LDG.E.128 R16, desc[UR4][R32.64+0x800] ;  /* 0x0008000420108981 */ /* 0x000f68000c1e1d00 */
[----:B------:R1:W5:Y:S01]  /*0260*/  @!P0 LDG.E.EL.128 R20, desc[UR4][R30.64] ;  /* 0x000000041e148981 */ /* 0x000362000c2e1d00 */
[----:B------:R-:W-:Y:S01]  /*0270*/  HFMA2.MMA R3, -RZ, RZ, 1.625, 0 ;  /* 0x3e800000ff037435 */ /* 0x000fe200000001ff */
[----:B-1----:R-:W1:Y:S02]  /*0280*/  LDC.64 R30, c[0x0][0x230] ;  /* 0x00008c00ff1e7b82 */ /* 0x002e640000000a00 */
[----:B-1----:R-:W-:-:S04]  /*0290*/  IMAD.WIDE R30, R2, 0x4, R30 ;  /* 0x00000004021e7825 */ /* 0x002fc800078e021e */
[----:B--2---:R-:W-:Y:S01]  /*02a0*/  FADD R12, R12, 9.9999997473787516356e-06 ;  /* 0x3727c5ac0c0c7421 */ /* 0x004fe20000000000 */
[----:B---3--:R-:W-:-:S05]  /*02b0*/  FADD R5, -R9, R5 ;  /* 0x0000000509057221 */ /* 0x008fca0000000100 */
[----:B------:R-:W1:Y:S01]  /*02c0*/  MUFU.SQRT R12, R12 ;  /* 0x0000000c000c7308 */ /* 0x000e620000002000 */
[----:B------:R-:W-:Y:S01]  /*02d0*/  FADD R9, R13, 9.9999997473787516356e-06 ;  /* 0x3727c5ac0d097421 */ /* 0x000fe20000000000 */
[----:B------:R-:W-:Y:S01]  /*02e0*/  FADD R4, -R8, R4 ;  /* 0x0000000408047221 */ /* 0x000fe20000000100 */
[----:B------:R-:W-:Y:S01]  /*02f0*/  FADD R8, R14, 9.9999997473787516356e-06 ;  /* 0x3727c5ac0e087421 */ /* 0x000fe20000000000 */
[----:B------:R-:W-:-:S04]  /*0300*/  FADD R14, R15, 9.9999997473787516356e-06 ;  /* 0x3727c5ac0f0e7421 */ /* 0x000fc80000000000 */
[----:B------:R-:W2:Y:S01]  /*0310*/  MUFU.SQRT R9, R9 ;  /* 0x0000000900097308 */ /* 0x000ea20000002000 */
[----:B-1----:R-:W-:-:S07]  /*0320*/  FSETP.GT.AND P5, PT, R12, 8.50705917302346158658e+37, PT ;  /* 0x7e8000000c00780b */ /* 0x002fce0003fa4000 */
[----:B------:R-:W1:Y:S01]  /*0330*/  MUFU.SQRT R8, R8 ;  /* 0x0000000800087308 */ /* 0x000e620000002000 */
[----:B------:R-:W-:Y:S01]  /*0340*/  FSETP.GEU.AND P2, PT, R12, 1.175494350822287508e-38, PT ;  /* 0x008000000c00780b */ /* 0x000fe20003f4e000 */
[----:B----4-:R-:W-:-:S06]  /*0350*/  FADD R24, R24, 9.9999997473787516356e-06 ;  /* 0x3727c5ac18187421 */ /* 0x010fcc0000000000 */
[----:B------:R-:W3:Y:S01]  /*0360*/  MUFU.SQRT R14, R14 ;  /* 0x0000000e000e7308 */ /* 0x000ee20000002000 */
[C---:B--2---:R-:W-:Y:S01]  /*0370*/  FSETP.GT.AND P3, PT, R9.reuse, 8.50705917302346158658e+37, PT ;  /* 0x7e8000000900780b */ /* 0x044fe20003f64000 */
[----:B------:R-:W-:Y:S01]  /*0380*/  FADD R10, -R10, R6 ;  /* 0x000000060a0a7221 */ /* 0x000fe20000000100 */
[----:B------:R-:W-:Y:S01]  /*0390*/  FSETP.GEU.AND P4, PT, R9, 1.175494350822287508e-38, PT ;  /* 0x008000000900780b */ /* 0x000fe20003f8e000 */
[----:B------:R-:W-:Y:S01]  /*03a0*/  @P5 FMUL R12, R12, 0.25 ;  /* 0x3e8000000c0c5820 */ /* 0x000fe20000400000 */
[----:B------:R-:W-:-:S03]  /*03b0*/  FSEL R6, R3, 1, P5 ;  /* 0x3f80000003067808 */ /* 0x000fc60002800000 */
[----:B------:R-:W2:Y:S01]  /*03c0*/  MUFU.SQRT R15, R24 ;  /* 0x00000018000f7308 */ /* 0x000ea20000002000 */
[----:B------:R-:W-:Y:S01]  /*03d0*/  FADD R13, R25, 9.9999997473787516356e-06 ;  /* 0x3727c5ac190d7421 */ /* 0x000fe20000000000 */
[----:B------:R-:W-:Y:S01]  /*03e0*/  FADD R26, R26, 9.9999997473787516356e-06 ;  /* 0x3727c5ac1a1a7421 */ /* 0x000fe20000000000 */
[----:B------:R-:W-:Y:S01]  /*03f0*/  @!P2 FMUL R12, R12, 16777216 ;  /* 0x4b8000000c0ca820 */ /* 0x000fe20000400000 */
[----:B------:R-:W-:Y:S01]  /*0400*/  @!P2 FMUL R6, R6, 16777216 ;  /* 0x4b8000000606a820 */ /* 0x000fe20000400000 */
[----:B-1----:R-:W-:Y:S01]  /*0410*/  FSETP.GT.AND P6, PT, R8, 8.50705917302346158658e+37, PT ;  /* 0x7e8000000800780b */ /* 0x002fe20003fc4000 */
[----:B-----5:R-:W-:Y:S01]  /*0420*/  FADD R16, -R20, R16 ;  /* 0x0000001014107221 */ /* 0x020fe20000000100 */
[----:B---3--:R-:W-:Y:S01]  /*0430*/  FSETP.GT.AND P2, PT, R14, 8.50705917302346158658e+37, PT ;  /* 0x7e8000000e00780b */ /* 0x008fe20003f44000 */
[----:B------:R-:W1:Y:S01]  /*0440*/  MUFU.SQRT R13, R13 ;  /* 0x0000000d000d7308 */ /* 0x000e620000002000 */
[----:B------:R-:W-:Y:S01]  /*0450*/  FSEL R20, R3, 1, P3 ;  /* 0x3f80000003147808 */ /* 0x000fe20001800000 */
[----:B------:R-:W-:Y:S01]  /*0460*/  @P3 FMUL R9, R9, 0.25 ;  /* 0x3e80000009093820 */ /* 0x000fe20000400000 */
[----:B------:R-:W-:-:S02]  /*0470*/  FSETP.GEU.AND P5, PT, R8, 1.175494350822287508e-38, PT ;  /* 0x008000000800780b */ /* 0x000fc40003fae000 */
[----:B------:R-:W-:-:S03]  /*0480*/  FSETP.GEU.AND P3, PT, R14, 1.175494350822287508e-38, PT ;  /* 0x008000000e00780b */ /* 0x000fc60003f6e000 */
[----:B------:R-:W3:Y:S01]  /*0490*/  MUFU.SQRT R25, R26 ;  /* 0x0000001a00197308 */ /* 0x000ee20000002000 */
[----:B------:R-:W-:Y:S01]  /*04a0*/  @!P4 FMUL R9, R9, 16777216 ;  /* 0x4b8000000909c820 */ /* 0x000fe20000400000 */
[----:B------:R-:W-:Y:S01]  /*04b0*/  @!P4 FMUL R20, R20, 16777216 ;  /* 0x4b8000001414c820 */ /* 0x000fe20000400000 */
[----:B--2---:R-:W-:Y:S01]  /*04c0*/  FSETP.GT.AND P4, PT, R15, 8.50705917302346158658e+37, PT ;  /* 0x7e8000000f00780b */ /* 0x004fe20003f84000 */
[----:B------:R-:W-:Y:S01]  /*04d0*/  FADD R11, -R11, R7 ;  /* 0x000000070b0b7221 */ /* 0x000fe20000000100 */
[C---:B------:R-:W-:Y:S01]  /*04e0*/  FSEL R24, R3.reuse, 1, P6 ;  /* 0x3f80000003187808 */ /* 0x040fe20003000000 */
[----:B------:R-:W-:Y:S02]  /*04f0*/  @P6 FMUL R8, R8, 0.25 ;  /* 0x3e80000008086820 */ /* 0x000fe40000400000 */
[----:B------:R2:W4:Y:S01]  /*0500*/  MUFU.RCP R7, R12 ;  /* 0x0000000c00077308 */ /* 0x0005220000001000 */
[----:B------:R-:W-:Y:S01]  /*0510*/  @P2 FMUL R14, R14, 0.25 ;  /* 0x3e8000000e0e2820 */ /* 0x000fe20000400000 */
[----:B------:R-:W-:Y:S01]  /*0520*/  @!P5 FMUL R8, R8, 16777216 ;  /* 0x4b8000000808d820 */ /* 0x000fe20000400000 */
[----:B------:R-:W-:Y:S01]  /*0530*/  @!P5 FMUL R24, R24, 16777216 ;  /* 0x4b8000001818d820 */ /* 0x000fe20000400000 */
[----:B--2---:R-:W-:Y:S01]  /*0540*/  FSEL R12, R3, 1, P2 ;  /* 0x3f800000030c7808 */ /* 0x004fe20001000000 */
[----:B------:R-:W-:Y:S01]  /*0550*/  @!P3 FMUL R14, R14, 16777216 ;  /* 0x4b8000000e0eb820 */ /* 0x000fe20000400000 */
[----:B-1----:R-:W-:-:S03]  /*0560*/  FSETP.GT.AND P5, PT, R13, 8.50705917302346158658e+37, PT ;  /* 0x7e8000000d00780b */ /* 0x002fc60003fa4000 */
[----:B------:R-:W-:Y:S01]  /*0570*/  @!P3 FMUL R12, R12, 16777216 ;  /* 0x4b8000000c0cb820 */ /* 0x000fe20000400000 */
[----:B---3--:R-:W-:Y:S01]  /*0580*/  FSETP.GT.AND P3, PT, R25, 8.50705917302346158658e+37, PT ;  /* 0x7e8000001900780b */ /* 0x008fe20003f64000 */
[----:B------:R-:W-:Y:S01]  /*0590*/  FADD R17, -R21, R17 ;  /* 0x0000001115117221 */ /* 0x000fe20000000100 */
[C---:B------:R-:W-:Y:S01]  /*05a0*/  FSETP.GEU.AND P6, PT, R15.reuse, 1.175494350822287508e-38, PT ;  /* 0x008000000f00780b */ /* 0x040fe20003fce000 */
[----:B------:R-:W-:Y:S01]  /*05b0*/  @P4 FMUL R15, R15, 0.25 ;  /* 0x3e8000000f0f4820 */ /* 0x000fe20000400000 */
[----:B------:R-:W-:Y:S01]  /*05c0*/  FSEL R21, R3, 1, P4 ;  /* 0x3f80000003157808 */ /* 0x000fe20002000000 */
[----:B------:R-:W1:Y:S01]  /*05d0*/  MUFU.RCP R29, R14 ;  /* 0x0000000e001d7308 */ /* 0x000e620000001000 */
[----:B------:R-:W-:Y:S02]  /*05e0*/  FSETP.GEU.AND P2, PT, R13, 1.175494350822287508e-38, PT ;  /* 0x008000000d00780b */ /* 0x000fe40003f4e000 */
[----:B------:R-:W-:Y:S01]  /*05f0*/  FSETP.GEU.AND P4, PT, R25, 1.175494350822287508e-38, PT ;  /* 0x008000001900780b */ /* 0x000fe20003f8e000 */
[----:B------:R-:W-:-:S04]  /*0600*/  FADD R23, -R23, R19 ;  /* 0x0000001317177221 */ /* 0x000fc80000000100 */
[----:B------:R-:W2:Y:S01]  /*0610*/  MUFU.RCP R33, R8 ;  /* 0x0000000800217308 */ /* 0x000ea20000001000 */
[----:B----4-:R-:W-:Y:S01]  /*0620*/  FMUL R19, R7, R6 ;  /* 0x0000000607137220 */ /* 0x010fe20000400000 */
[----:B------:R-:W-:Y:S01]  /*0630*/  @P5 FMUL R13, R13, 0.25 ;  /* 0x3e8000000d0d5820 */ /* 0x000fe20000400000 */
[----:B------:R-:W3:Y:S01]  /*0640*/  LDC.64 R6, c[0x0][0x228] ;  /* 0x00008a00ff067b82 */ /* 0x000ee20000000a00 */
[----:B------:R-:W-:-:S04]  /*0650*/  @P3 FMUL R25, R25, 0.25 ;  /* 0x3e80000019193820 */ /* 0x000fc80000400000 */
[----:B------:R-:W4:Y:S01]  /*0660*/  MUFU.RCP R9, R9 ;  /* 0x0000000900097308 */ /* 0x000f220000001000 */
[----:B------:R-:W-:Y:S01]  /*0670*/  @!P6 FMUL R15, R15, 16777216 ;  /* 0x4b8000000f0fe820 */ /* 0x000fe20000400000 */
[----:B------:R-:W-:Y:S01]  /*0680*/  @!P2 FMUL R13, R13, 16777216 ;  /* 0x4b8000000d0da820 */ /* 0x000fe20000400000 */
[----:B------:R-:W-:Y:S01]  /*0690*/  @!P4 FMUL R25, R25, 16777216 ;  /* 0x4b8000001919c820 */ /* 0x000fe20000400000 */
[----:B-1----:R-:W-:Y:S01]  /*06a0*/  FMUL R12, R29, R12 ;  /* 0x0000000c1d0c7220 */ /* 0x002fe20000400000 */
[----:B--2---:R-:W-:-:S03]  /*06b0*/  FMUL R33, R33, R24 ;  /* 0x0000001821217220 */ /* 0x004fc60000400000 */
[----:B------:R1:W2:Y:S08]  /*06c0*/  MUFU.RCP R8, R15 ;  /* 0x0000000f00087308 */ /* 0x0002b00000001000 */
[----:B------:R-:W5:Y:S01]  /*06d0*/  MUFU.RCP R26, R13 ;  /* 0x0000000d001a7308 */ /* 0x000f620000001000 */
[----:B----4-:R-:W-:Y:S01]  /*06e0*/  FMUL R24, R9, R20 ;  /* 0x0000001409187220 */ /* 0x010fe20000400000 */
[----:B-1----:R-:W-:-:S06]  /*06f0*/  FMUL R15, R33, R10 ;  /* 0x0000000a210f7220 */ /* 0x002fcc0000400000 */
[----:B------:R2:W1:Y:S01]  /*0700*/  MUFU.RCP R29, R25 ;  /* 0x00000019001d7308 */ /* 0x0004620000001000 */
[C---:B------:R-:W-:Y:S02]  /*0710*/  FSEL R9, R3.reuse, 1, P5 ;  /* 0x3f80000003097808 */ /* 0x040fe40002800000 */
[----:B------:R-:W-:Y:S01]  /*0720*/  FSEL R10, R3, 1, P3 ;  /* 0x3f800000030a7808 */ /* 0x000fe20001800000 */
[----:B------:R-:W-:Y:S02]  /*0730*/  @!P6 FMUL R21, R21, 16777216 ;  /* 0x4b8000001515e820 */ /* 0x000fe40000400000 */
[----:B------:R-:W-:Y:S02]  /*0740*/  @!P2 FMUL R9, R9, 16777216 ;  /* 0x4b8000000909a820 */ /* 0x000fe40000400000 */
[----:B------:R-:W-:Y:S01]  /*0750*/  @!P4 FMUL R10, R10, 16777216 ;  /* 0x4b8000000a0ac820 */ /* 0x000fe20000400000 */
[----:B------:R-:W-:Y:S01]  /*0760*/  FMUL R12, R12, R11 ;  /* 0x0000000b0c0c7220 */ /* 0x000fe20000400000 */
[----:B------:R-:W-:Y:S01]  /*0770*/  FMUL R24, R24, R5 ;  /* 0x0000000518187220 */ /* 0x000fe20000400000 */
[----:B------:R-:W-:Y:S01]  /*0780*/  FMUL R19, R19, R4 ;  /* 0x0000000413137220 */ /* 0x000fe20000400000 */
[----:B--2---:R-:W-:Y:S01]  /*0790*/  FMUL R25, R8, R21 ;  /* 0x0000001508197220 */ /* 0x004fe20000400000 */
[----:B-----5:R-:W-:Y:S01]  /*07a0*/  FMUL R26, R26, R9 ;  /* 0x000000091a1a7220 */ /* 0x020fe20000400000 */
[----:B---3--:R-:W-:-:S04]  /*07b0*/  IMAD.WIDE R32, R2, 0x4, R6 ;  /* 0x0000000402207825 */ /* 0x008fc800078e0206 */
[----:B-1----:R-:W-:Y:S01]  /*07c0*/  FMUL R29, R29, R10 ;  /* 0x0000000a1d1d7220 */ /* 0x002fe20000400000 */
[----:B------:R-:W-:Y:S02]  /*07d0*/  CS2R R8, SRZ ;  /* 0x0000000000087805 */ /* 0x000fe4000001ff00 */
[----:B------:R-:W-:Y:S02]  /*07e0*/  CS2R R10, SRZ ;  /* 0x00000000000a7805 */ /* 0x000fe4000001ff00 */
[----:B------:R-:W-:Y:S02]  /*07f0*/  CS2R R4, SRZ ;  /* 0x0000000000047805 */ /* 0x000fe4000001ff00 */
[----:B------:R-:W-:Y:S02]  /*0800*/  CS2R R6, SRZ ;  /* 0x0000000000067805 */ /* 0x000fe4000001ff00 */
[----:B------:R-:W2:Y:S04]  /*0810*/  @!P1 LDG.E.EL.128 R8, desc[UR4][R32.64] ;  /* 0x0000000420089981 */ /* 0x000ea8000c2e1d00 */
[----:B------:R-:W2:Y:S01]  /*0820*/  @!P1 LDG.E.EL.128 R4, desc[UR4][R30.64] ;  /* 0x000000041e049981 */ /* 0x000ea2000c2e1d00 */
[----:B------:R-:W-:-:S04]  /*0830*/  FADD R27, R27, 9.9999997473787516356e-06 ;  /* 0x3727c5ac1b1b7421 */ /* 0x000fc80000000000 */
[----:B------:R-:W1:Y:S02]  /*0840*/  MUFU.SQRT R20, R27 ;  /* 0x0000001b00147308 */ /* 0x000e640000002000 */
[C---:B-1----:R-:W-:Y:S02]  /*0850*/  FSETP.GT.AND P2, PT, R20.reuse, 8.50705917302346158658e+37, PT ;  /* 0x7e8000001400780b */ /* 0x042fe40003f44000 */
[----:B------:R-:W-:-:S11]  /*0860*/  FSETP.GEU.AND P3, PT, R20, 1.175494350822287508e-38, PT ;  /* 0x008000001400780b */ /* 0x000fd60003f6e000 */
[----:B------:R-:W-:-:S04]  /*0870*/  @P2 FMUL R20, R20, 0.25 ;  /* 0x3e80000014142820 */ /* 0x000fc80000400000 */
[----:B------:R-:W-:-:S06]  /*0880*/  @!P3 FMUL R20, R20, 16777216 ;  /* 0x4b8000001414b820 */ /* 0x000fcc0000400000 */
[----:B------:R-:W1:Y:S01]  /*0890*/  MUFU.RCP R20, R20 ;  /* 0x0000001400147308 */ /* 0x000e620000001000 */
[----:B------:R-:W-:-:S05]  /*08a0*/  FSEL R3, R3, 1, P2 ;  /* 0x3f80000003037808 */ /* 0x000fca0001000000 */
[----:B------:R-:W-:Y:S01]  /*08b0*/  @!P3 FMUL R3, R3, 16777216 ;  /* 0x4b8000000303b820 */ /* 0x000fe20000400000 */
[----:B------:R-:W-:-:S03]  /*08c0*/  FADD R18, -R22, R18 ;  /* 0x0000001216127221 */ /* 0x000fc60000000100 */
[----:B-1----:R-:W-:Y:S01]  /*08d0*/  FMUL R2, R20, R3 ;  /* 0x0000000314027220 */ /* 0x002fe20000400000 */
[----:B------:R-:W-:-:S03]  /*08e0*/  CS2R R20, SRZ ;  /* 0x0000000000147805 */ /* 0x000fc6000001ff00 */
[----:B------:R-:W-:Y:S01]  /*08f0*/  FMUL R2, R2, R23 ;  /* 0x0000001702027220 */ /* 0x000fe20000400000 */
[----:B------:R-:W-:-:S06]  /*0900*/  CS2R R22, SRZ ;  /* 0x0000000000167805 */ /* 0x000fcc000001ff00 */
[----:B------:R-:W3:Y:S01]  /*0910*/  @!P0 LDG.E.EL.128 R20, desc[UR4][R30.64] ;  /* 0x000000041e148981 */ /* 0x000ee2000c2e1d00 */
[----:B--2---:R-:W-:Y:S01]  /*0920*/  FFMA R6, R15, R10, R6 ;  /* 0x0000000a0f067223 */ /* 0x004fe20000000006 */
[----:B------:R-:W-:Y:S01]  /*0930*/  FFMA R7, R12, R11, R7 ;  /* 0x0000000b0c077223 */ /* 0x000fe20000000007 */
[----:B------:R-:W-:Y:S02]  /*0940*/  CS2R R12, SRZ ;  /* 0x00000000000c7805 */ /* 0x000fe4000001ff00 */
[----:B------:R-:W-:Y:S01]  /*0950*/  CS2R R14, SRZ ;  /* 0x00000000000e7805 */ /* 0x000fe2000001ff00 */
[----:B------:R-:W1:Y:S05]  /*0960*/  LDC.64 R10, c[0x0][0x238] ;  /* 0x00008e00ff0a7b82 */ /* 0x000e6a0000000a00 */
[----:B------:R-:W3:Y:S01]  /*0970*/  @!P0 LDG.E.EL.128 R12, desc[UR4][R32.64] ;  /* 0x00000004200c8981 */ /* 0x000ee2000c2e1d00 */
[----:B------:R-:W-:Y:S01]  /*0980*/  FFMA R5, R24, R9, R5 ;  /* 0x0000000918057223 */ /* 0x000fe20000000005 */
[----:B------:R-:W-:Y:S01]  /*0990*/  FFMA R4, R19, R8, R4 ;  /* 0x0000000813047223 */ /* 0x000fe20000000004 */
[----:B------:R-:W-:Y:S01]  /*09a0*/  FSETP.GEU.AND P2, PT, R7, RZ, PT ;  /* 0x000000ff0700720b */ /* 0x000fe20003f4e000 */
[----:B------:R-:W-:Y:S01]  /*09b0*/  FMUL R29, R29, R18 ;  /* 0x000000121d1d7220 */ /* 0x000fe20000400000 */
[----:B------:R-:W-:Y:S01]  /*09c0*/  FSETP.GEU.AND P3, PT, R6, RZ, PT ;  /* 0x000000ff0600720b */ /* 0x000fe20003f6e000 */
[----:B------:R-:W-:Y:S01]  /*09d0*/  FMUL R26, R26, R17 ;  /* 0x000000111a1a7220 */ /* 0x000fe20000400000 */
[----:B------:R-:W-:Y:S01]  /*09e0*/  FSETP.GEU.AND P4, PT, R5, RZ, PT ;  /* 0x000000ff0500720b */ /* 0x000fe20003f8e000 */
[----:B------:R-:W-:Y:S01]  /*09f0*/  FMUL R25, R25, R16 ;  /* 0x0000001019197220 */ /* 0x000fe20000400000 */
[----:B------:R-:W-:-:S02]  /*0a00*/  FSETP.GEU.AND P5, PT, R4, RZ, PT ;  /* 0x000000ff0400720b */ /* 0x000fc40003fae000 */
[----:B------:R-:W-:Y:S02]  /*0a10*/  SEL R7, R7, RZ, P2 ;  /* 0x000000ff07077207 */ /* 0x000fe40001000000 */
[----:B------:R-:W-:Y:S02]  /*0a20*/  SEL R6, R6, RZ, P3 ;  /* 0x000000ff06067207 */ /* 0x000fe40001800000 */
[----:B------:R-:W-:Y:S02]  /*0a30*/  SEL R5, R5, RZ, P4 ;  /* 0x000000ff05057207 */ /* 0x000fe40002000000 */
[----:B------:R-:W-:Y:S01]  /*0a40*/  SEL R4, R4, RZ, P5 ;  /* 0x000000ff04047207 */ /* 0x000fe20002800000 */
[----:B-1----:R-:W-:-:S05]  /*0a50*/  IMAD.WIDE R10, R0, 0x4, R10 ;  /* 0x00000004000a7825 */ /* 0x002fca00078e020a */
[----:B------:R1:W-:Y:S01]  /*0a60*/  @!P1 STG.E.128 desc[UR4][R10.64], R4 ;  /* 0x000000040a009986 */ /* 0x0003e2000c101d04 */
[----:B---3--:R-:W-:Y:S01]  /*0a70*/  FFMA R2, R2, R15, R23 ;  /* 0x0000000f02027223 */ /* 0x008fe20000000017 */
[----:B------:R-:W-:Y:S01]  /*0a80*/  FFMA R14, R29, R14, R22 ;  /* 0x0000000e1d0e7223 */ /* 0x000fe20000000016 */
[----:B------:R-:W-:Y:S01]  /*0a90*/  FFMA R13, R26, R13, R21 ;  /* 0x0000000d1a0d7223 */ /* 0x000fe20000000015 */
[----:B------:R-:W-:Y:S02]  /*0aa0*/  FFMA R12, R25, R12, R20 ;  /* 0x0000000c190c7223 */ /* 0x000fe40000000014 */
[----:B------:R-:W-:Y:S02]  /*0ab0*/  FSETP.GEU.AND P1, PT, R2, RZ, PT ;  /* 0x000000ff0200720b */ /* 0x000fe40003f2e000 */
[----:B------:R-:W-:Y:S02]  /*0ac0*/  FSETP.GEU.AND P2, PT, R14, RZ, PT ;  /* 0x000000ff0e00720b */ /* 0x000fe40003f4e000 */
[----:B------:R-:W-:-:S02]  /*0ad0*/  FSETP.GEU.AND P3, PT, R13, RZ, PT ;  /* 0x000000ff0d00720b */ /* 0x000fc40003f6e000 */
[----:B------:R-:W-:Y:S02]  /*0ae0*/  FSETP.GEU.AND P4, PT, R12, RZ, PT ;  /* 0x000000ff0c00720b */ /* 0x000fe40003f8e000 */
[----:B------:R-:W-:Y:S02]  /*0af0*/  SEL R15, R2, RZ, P1 ;  /* 0x000000ff020f7207 */ /* 0x000fe40000800000 */
[----:B------:R-:W-:Y:S02]  /*0b00*/  SEL R14, R14, RZ, P2 ;  /* 0x000000ff0e0e7207 */ /* 0x000fe40001000000 */
[----:B------:R-:W-:Y:S02]  /*0b10*/  SEL R13, R13, RZ, P3 ;  /* 0x000000ff0d0d7207 */ /* 0x000fe40001800000 */
[----:B------:R-:W-:Y:S01]  /*0b20*/  SEL R12, R12, RZ, P4 ;  /* 0x000000ff0c0c7207 */ /* 0x000fe20002000000 */
[----:B-1----:R-:W-:Y:S06]  /*0b30*/  @P0 EXIT ;  /* 0x000000000000094d */ /* 0x002fec0003800000 */
[----:B------:R-:W-:Y:S01]  /*0b40*/  STG.E.128 desc[UR4][R10.64+0x800], R12 ;  /* 0x0008000c0a007986 */ /* 0x000fe2000c101d04 */
[----:B------:R-:W-:Y:S05]  /*0b50*/  EXIT ;  /* 0x000000000000794d */ /* 0x000fea0003800000 */
.L_x_0:
[----:B------:R-:W-:-:S00]  /*0b60*/  BRA `(.L_x_0) ;  /* 0xfffffffc00fc7947 */ /* 0x000fc0000383ffff */
[----:B------:R-:W-:-:S00]  /*0b70*/  NOP ;  /* 0x0000000000007918 */ /* 0x000fc00000000000 */
        /* <DEDUP_REMOVED lines=8> */
.L_x_1:


//--------------------- .nv.global.init           --------------------------
	.section	.nv.global.init,"aw",@progbits
.nv.global.init:
	.type		_$_str,@object
	.size		_$_str,(_$_str_$_2 - _$_str)
_$_str:
        /*0000*/ 	.byte	0x5f, 0x5f, 0x43, 0x55, 0x44, 0x41, 0x5f, 0x46, 0x54, 0x5a, 0x00
	.type		_$_str_$_2,@object
	.size		_$_str_$_2,(.L_1 - _$_str_$_2)
_$_str_$_2:
        /*000b*/ 	.byte	0x5f, 0x5f, 0x43, 0x55, 0x44, 0x41, 0x5f, 0x50, 0x52, 0x45, 0x43, 0x5f, 0x53, 0x51, 0x52, 0x54
        /*001b*/ 	.byte	0x00
.L_1:


//--------------------- .nv.constant0.triton_poi_fused__native_batch_norm_legit_no_training_relu_27 --------------------------
	.section	.nv.constant0.triton_poi_fused__native_batch_norm_legit_no_training_relu_27,"a",@progbits
	.sectionflags	@""
	.align	4
.nv.constant0.triton_poi_fused__native_batch_norm_legit_no_training_relu_27:
	.zero		580
